//
// Generated by NVIDIA NVVM Compiler
//
// Compiler Build ID: CL-36424714
// Cuda compilation tools, release 13.0, V13.0.88
// Based on NVVM 20.0.0
//

.version 9.0
.target sm_100
.address_size 64

	// .globl	_Z4convPiS_S_ii

.visible .entry _Z4convPiS_S_ii(
	.param .u64 .ptr .align 1 _Z4convPiS_S_ii_param_0,
	.param .u64 .ptr .align 1 _Z4convPiS_S_ii_param_1,
	.param .u64 .ptr .align 1 _Z4convPiS_S_ii_param_2,
	.param .u32 _Z4convPiS_S_ii_param_3,
	.param .u32 _Z4convPiS_S_ii_param_4
)
{
	.reg .pred 	%p<55>;
	.reg .b32 	%r<171>;
	.reg .b64 	%rd<25>;

	ld.param.u64 	%rd10, [_Z4convPiS_S_ii_param_0];
	ld.param.u64 	%rd11, [_Z4convPiS_S_ii_param_1];
	ld.param.u64 	%rd9, [_Z4convPiS_S_ii_param_2];
	ld.param.u32 	%r54, [_Z4convPiS_S_ii_param_3];
	ld.param.u32 	%r55, [_Z4convPiS_S_ii_param_4];
	cvta.to.global.u64 	%rd1, %rd11;
	cvta.to.global.u64 	%rd2, %rd10;
	mov.u32 	%r1, %tid.x;
	add.s32 	%r57, %r55, -1;
	shr.u32 	%r58, %r57, 31;
	add.s32 	%r59, %r57, %r58;
	shr.s32 	%r2, %r59, 1;
	setp.lt.s32 	%p1, %r55, 1;
	mov.b32 	%r147, 0;
	@%p1 bra 	$L__BB0_41;
	add.s32 	%r62, %r1, 1;
	add.s32 	%r63, %r55, %r1;
	max.s32 	%r64, %r63, %r62;
	sub.s32 	%r3, %r64, %r1;
	and.b32  	%r4, %r3, 7;
	sub.s32 	%r65, %r1, %r64;
	setp.gt.u32 	%p2, %r65, -8;
	mov.b32 	%r147, 0;
	mov.u32 	%r156, %r1;
	@%p2 bra 	$L__BB0_20;
	and.b32  	%r5, %r3, -8;
	mov.b32 	%r147, 0;
	mov.u32 	%r156, %r1;
	mov.u32 	%r146, %r147;
$L__BB0_3:
	.pragma "nounroll";
	setp.lt.s32 	%p3, %r156, %r2;
	sub.s32 	%r68, %r156, %r2;
	setp.ge.s32 	%p4, %r68, %r54;
	or.pred  	%p5, %p3, %p4;
	mul.wide.s32 	%rd12, %r68, 4;
	add.s64 	%rd3, %rd2, %rd12;
	sub.s32 	%r69, %r156, %r1;
	mul.wide.u32 	%rd13, %r69, 4;
	add.s64 	%rd4, %rd1, %rd13;
	@%p5 bra 	$L__BB0_5;
	ld.global.u32 	%r70, [%rd3];
	ld.global.u32 	%r71, [%rd4];
	mad.lo.s32 	%r147, %r71, %r70, %r147;
$L__BB0_5:
	add.s32 	%r72, %r156, 1;
	setp.lt.s32 	%p6, %r72, %r2;
	sub.s32 	%r73, %r72, %r2;
	setp.ge.s32 	%p7, %r73, %r54;
	or.pred  	%p8, %p6, %p7;
	@%p8 bra 	$L__BB0_7;
	ld.global.u32 	%r75, [%rd3+4];
	ld.global.u32 	%r76, [%rd4+4];
	mad.lo.s32 	%r147, %r76, %r75, %r147;
$L__BB0_7:
	add.s32 	%r77, %r156, 2;
	setp.lt.s32 	%p9, %r77, %r2;
	sub.s32 	%r79, %r77, %r2;
	setp.ge.s32 	%p10, %r79, %r54;
	or.pred  	%p11, %p9, %p10;
	@%p11 bra 	$L__BB0_9;
	ld.global.u32 	%r80, [%rd3+8];
	ld.global.u32 	%r81, [%rd4+8];
	mad.lo.s32 	%r147, %r81, %r80, %r147;
$L__BB0_9:
	add.s32 	%r82, %r156, 3;
	setp.lt.s32 	%p12, %r82, %r2;
	sub.s32 	%r84, %r82, %r2;
	setp.ge.s32 	%p13, %r84, %r54;
	or.pred  	%p14, %p12, %p13;
	@%p14 bra 	$L__BB0_11;
	ld.global.u32 	%r85, [%rd3+12];
	ld.global.u32 	%r86, [%rd4+12];
	mad.lo.s32 	%r147, %r86, %r85, %r147;
$L__BB0_11:
	add.s32 	%r87, %r156, 4;
	setp.lt.s32 	%p15, %r87, %r2;
	sub.s32 	%r89, %r87, %r2;
	setp.ge.s32 	%p16, %r89, %r54;
	or.pred  	%p17, %p15, %p16;
	@%p17 bra 	$L__BB0_13;
	ld.global.u32 	%r90, [%rd3+16];
	ld.global.u32 	%r91, [%rd4+16];
	mad.lo.s32 	%r147, %r91, %r90, %r147;
$L__BB0_13:
	add.s32 	%r92, %r156, 5;
	setp.lt.s32 	%p18, %r92, %r2;
	sub.s32 	%r94, %r92, %r2;
	setp.ge.s32 	%p19, %r94, %r54;
	or.pred  	%p20, %p18, %p19;
	@%p20 bra 	$L__BB0_15;
	ld.global.u32 	%r95, [%rd3+20];
	ld.global.u32 	%r96, [%rd4+20];
	mad.lo.s32 	%r147, %r96, %r95, %r147;
$L__BB0_15:
	add.s32 	%r97, %r156, 6;
	setp.lt.s32 	%p21, %r97, %r2;
	sub.s32 	%r99, %r97, %r2;
	setp.ge.s32 	%p22, %r99, %r54;
	or.pred  	%p23, %p21, %p22;
	@%p23 bra 	$L__BB0_17;
	ld.global.u32 	%r100, [%rd3+24];
	ld.global.u32 	%r101, [%rd4+24];
	mad.lo.s32 	%r147, %r101, %r100, %r147;
$L__BB0_17:
	add.s32 	%r102, %r156, 7;
	setp.lt.s32 	%p24, %r102, %r2;
	sub.s32 	%r104, %r102, %r2;
	setp.ge.s32 	%p25, %r104, %r54;
	or.pred  	%p26, %p24, %p25;
	@%p26 bra 	$L__BB0_19;
	ld.global.u32 	%r105, [%rd3+28];
	ld.global.u32 	%r106, [%rd4+28];
	mad.lo.s32 	%r147, %r106, %r105, %r147;
$L__BB0_19:
	add.s32 	%r156, %r156, 8;
	add.s32 	%r146, %r146, 8;
	setp.ne.s32 	%p27, %r146, %r5;
	@%p27 bra 	$L__BB0_3;
$L__BB0_20:
	setp.eq.s32 	%p28, %r4, 0;
	@%p28 bra 	$L__BB0_41;
	and.b32  	%r30, %r3, 3;
	setp.lt.u32 	%p29, %r4, 4;
	@%p29 bra 	$L__BB0_31;
	setp.lt.s32 	%p30, %r156, %r2;
	sub.s32 	%r109, %r156, %r2;
	setp.ge.s32 	%p31, %r109, %r54;
	or.pred  	%p32, %p30, %p31;
	mul.wide.s32 	%rd14, %r109, 4;
	add.s64 	%rd5, %rd2, %rd14;
	sub.s32 	%r110, %r156, %r1;
	mul.wide.s32 	%rd15, %r110, 4;
	add.s64 	%rd6, %rd1, %rd15;
	@%p32 bra 	$L__BB0_24;
	ld.global.u32 	%r111, [%rd5];
	ld.global.u32 	%r112, [%rd6];
	mad.lo.s32 	%r147, %r112, %r111, %r147;
$L__BB0_24:
	add.s32 	%r113, %r156, 1;
	setp.lt.s32 	%p33, %r113, %r2;
	sub.s32 	%r114, %r113, %r2;
	setp.ge.s32 	%p34, %r114, %r54;
	or.pred  	%p35, %p33, %p34;
	@%p35 bra 	$L__BB0_26;
	ld.global.u32 	%r116, [%rd5+4];
	ld.global.u32 	%r117, [%rd6+4];
	mad.lo.s32 	%r147, %r117, %r116, %r147;
$L__BB0_26:
	add.s32 	%r118, %r156, 2;
	setp.lt.s32 	%p36, %r118, %r2;
	sub.s32 	%r120, %r118, %r2;
	setp.ge.s32 	%p37, %r120, %r54;
	or.pred  	%p38, %p36, %p37;
	@%p38 bra 	$L__BB0_28;
	ld.global.u32 	%r121, [%rd5+8];
	ld.global.u32 	%r122, [%rd6+8];
	mad.lo.s32 	%r147, %r122, %r121, %r147;
$L__BB0_28:
	add.s32 	%r123, %r156, 3;
	setp.lt.s32 	%p39, %r123, %r2;
	sub.s32 	%r125, %r123, %r2;
	setp.ge.s32 	%p40, %r125, %r54;
	or.pred  	%p41, %p39, %p40;
	@%p41 bra 	$L__BB0_30;
	ld.global.u32 	%r126, [%rd5+12];
	ld.global.u32 	%r127, [%rd6+12];
	mad.lo.s32 	%r147, %r127, %r126, %r147;
$L__BB0_30:
	add.s32 	%r156, %r156, 4;
$L__BB0_31:
	setp.eq.s32 	%p42, %r30, 0;
	@%p42 bra 	$L__BB0_41;
	setp.eq.s32 	%p43, %r30, 1;
	@%p43 bra 	$L__BB0_38;
	setp.lt.s32 	%p44, %r156, %r2;
	sub.s32 	%r130, %r156, %r2;
	setp.ge.s32 	%p45, %r130, %r54;
	or.pred  	%p46, %p44, %p45;
	mul.wide.s32 	%rd16, %r130, 4;
	add.s64 	%rd7, %rd2, %rd16;
	sub.s32 	%r131, %r156, %r1;
	mul.wide.s32 	%rd17, %r131, 4;
	add.s64 	%rd8, %rd1, %rd17;
	@%p46 bra 	$L__BB0_35;
	ld.global.u32 	%r132, [%rd7];
	ld.global.u32 	%r133, [%rd8];
	mad.lo.s32 	%r147, %r133, %r132, %r147;
$L__BB0_35:
	add.s32 	%r134, %r156, 1;
	setp.lt.s32 	%p47, %r134, %r2;
	sub.s32 	%r135, %r134, %r2;
	setp.ge.s32 	%p48, %r135, %r54;
	or.pred  	%p49, %p47, %p48;
	@%p49 bra 	$L__BB0_37;
	ld.global.u32 	%r137, [%rd7+4];
	ld.global.u32 	%r138, [%rd8+4];
	mad.lo.s32 	%r147, %r138, %r137, %r147;
$L__BB0_37:
	add.s32 	%r156, %r156, 2;
$L__BB0_38:
	and.b32  	%r139, %r3, 1;
	setp.eq.b32 	%p50, %r139, 1;
	not.pred 	%p51, %p50;
	@%p51 bra 	$L__BB0_41;
	setp.lt.s32 	%p52, %r156, %r2;
	sub.s32 	%r51, %r156, %r2;
	setp.ge.s32 	%p53, %r51, %r54;
	or.pred  	%p54, %p52, %p53;
	@%p54 bra 	$L__BB0_41;
	mul.wide.s32 	%rd18, %r51, 4;
	add.s64 	%rd19, %rd2, %rd18;
	ld.global.u32 	%r141, [%rd19];
	sub.s32 	%r142, %r156, %r1;
	mul.wide.s32 	%rd20, %r142, 4;
	add.s64 	%rd21, %rd1, %rd20;
	ld.global.u32 	%r143, [%rd21];
	mad.lo.s32 	%r147, %r143, %r141, %r147;
$L__BB0_41:
	cvta.to.global.u64 	%rd22, %rd9;
	mul.wide.u32 	%rd23, %r1, 4;
	add.s64 	%rd24, %rd22, %rd23;
	st.global.u32 	[%rd24], %r147;
	ret;

}


// ===== COMPILED SASS (sm_100) =====

	.target	sm_100

	.elftype	@"ET_EXEC"


//--------------------- .note.nv.tkinfo           --------------------------
	.section	.note.nv.tkinfo,"",@"SHT_NOTE"
	.sectionflags	@"SHF_NOTE_NV_TKINFO"
	.tkinfo
        /*0018*/ 	.word	0x00000002
        /*0030*/ 	.string	""
        /*0030*/ 	.string	"ptxas"
        /*0030*/ 	.string	"Cuda compilation tools, release 13.0, V13.0.88"
        /*0030*/ 	.string	"Build cuda_13.0.r13.0/compiler.36424714_0"
        /*0030*/ 	.string	"-arch sm_100 -m 64 "



//--------------------- .note.nv.cuinfo           --------------------------
	.section	.note.nv.cuinfo,"",@"SHT_NOTE"
	.sectionflags	@"SHF_NOTE_NV_CUINFO"
        /*0018*/ 	.short	0x0002
        /*001a*/ 	.short	0x0064
        /*001c*/ 	.short	0x0082
	.zero		2


//--------------------- .nv.info                  --------------------------
	.section	.nv.info,"",@"SHT_CUDA_INFO"
	.align	4


	//----- nvinfo : EIATTR_REGCOUNT
	.align		4
        /*0000*/ 	.byte	0x04, 0x2f
        /*0002*/ 	.short	(.L_1 - .L_0)
	.align		4
.L_0:
        /*0004*/ 	.word	index@(_Z4convPiS_S_ii)
        /*0008*/ 	.word	0x0000001a


	//----- nvinfo : EIATTR_FRAME_SIZE
	.align		4
.L_1:
        /*000c*/ 	.byte	0x04, 0x11
        /*000e*/ 	.short	(.L_3 - .L_2)
	.align		4
.L_2:
        /*0010*/ 	.word	index@(_Z4convPiS_S_ii)
        /*0014*/ 	.word	0x00000000


	//----- nvinfo : EIATTR_MIN_STACK_SIZE
	.align		4
.L_3:
        /*0018*/ 	.byte	0x04, 0x12
        /*001a*/ 	.short	(.L_5 - .L_4)
	.align		4
.L_4:
        /*001c*/ 	.word	index@(_Z4convPiS_S_ii)
        /*0020*/ 	.word	0x00000000
.L_5:


//--------------------- .nv.compat                --------------------------
	.section	.nv.compat,"",@"SHT_CUDA_COMPAT_INFO"
	.align	4
        /*0000*/ 	.byte	0x02, 0x09, 0x00, 0x00, 0x02, 0x02, 0x01, 0x00, 0x02, 0x05, 0x05, 0x00, 0x03, 0x07, 0x01, 0x01
        /*0010*/ 	.byte	0x02, 0x03, 0x00, 0x00, 0x02, 0x06, 0x01, 0x00, 0x04, 0x0b, 0x08, 0x00, 0x09, 0x00, 0x00, 0x00
        /*0020*/ 	.byte	0x00, 0x00, 0x00, 0x00


//--------------------- .nv.info._Z4convPiS_S_ii  --------------------------
	.section	.nv.info._Z4convPiS_S_ii,"",@"SHT_CUDA_INFO"
	.sectionflags	@""
	.align	4


	//----- nvinfo : EIATTR_CUDA_API_VERSION
	.align		4
        /*0000*/ 	.byte	0x04, 0x37
        /*0002*/ 	.short	(.L_7 - .L_6)
.L_6:
        /*0004*/ 	.word	0x00000082


	//----- nvinfo : EIATTR_KPARAM_INFO
	.align		4
.L_7:
        /*0008*/ 	.byte	0x04, 0x17
        /*000a*/ 	.short	(.L_9 - .L_8)
.L_8:
        /*000c*/ 	.word	0x00000000
        /*0010*/ 	.short	0x0004
        /*0012*/ 	.short	0x001c
        /*0014*/ 	.byte	0x00, 0xf0, 0x11, 0x00


	//----- nvinfo : EIATTR_KPARAM_INFO
	.align		4
.L_9:
        /*0018*/ 	.byte	0x04, 0x17
        /*001a*/ 	.short	(.L_11 - .L_10)
.L_10:
        /*001c*/ 	.word	0x00000000
        /*0020*/ 	.short	0x0003
        /*0022*/ 	.short	0x0018
        /*0024*/ 	.byte	0x00, 0xf0, 0x11, 0x00


	//----- nvinfo : EIATTR_KPARAM_INFO
	.align		4
.L_11:
        /*0028*/ 	.byte	0x04, 0x17
        /*002a*/ 	.short	(.L_13 - .L_12)
.L_12:
        /*002c*/ 	.word	0x00000000
        /*0030*/ 	.short	0x0002
        /*0032*/ 	.short	0x0010
        /*0034*/ 	.byte	0x00, 0xf5, 0x21, 0x00


	//----- nvinfo : EIATTR_KPARAM_INFO
	.align		4
.L_13:
        /*0038*/ 	.byte	0x04, 0x17
        /*003a*/ 	.short	(.L_15 - .L_14)
.L_14:
        /*003c*/ 	.word	0x00000000
        /*0040*/ 	.short	0x0001
        /*0042*/ 	.short	0x0008
        /*0044*/ 	.byte	0x00, 0xf5, 0x21, 0x00


	//----- nvinfo : EIATTR_KPARAM_INFO
	.align		4
.L_15:
        /*0048*/ 	.byte	0x04, 0x17
        /*004a*/ 	.short	(.L_17 - .L_16)
.L_16:
        /*004c*/ 	.word	0x00000000
        /*0050*/ 	.short	0x0000
        /*0052*/ 	.short	0x0000
        /*0054*/ 	.byte	0x00, 0xf5, 0x21, 0x00


	//----- nvinfo : EIATTR_SPARSE_MMA_MASK
	.align		4
.L_17:
        /*0058*/ 	.byte	0x03, 0x50
        /*005a*/ 	.short	0x0000


	//----- nvinfo : EIATTR_MAXREG_COUNT
	.align		4
        /*005c*/ 	.byte	0x03, 0x1b
        /*005e*/ 	.short	0x00ff


	//----- nvinfo : EIATTR_MERCURY_ISA_VERSION
	.align		4
        /*0060*/ 	.byte	0x03, 0x5f
        /*0062*/ 	.short	0x0101


	//----- nvinfo : EIATTR_VRC_CTA_INIT_COUNT
	.align		4
        /*0064*/ 	.byte	0x02, 0x4a
	.zero		1
	.zero		1


	//----- nvinfo : EIATTR_EXIT_INSTR_OFFSETS
	.align		4
        /*0068*/ 	.byte	0x04, 0x1c
        /*006a*/ 	.short	(.L_19 - .L_18)


	//   ....[0]....
.L_18:
        /*006c*/ 	.word	0x00000b20


	//----- nvinfo : EIATTR_CRS_STACK_SIZE
	.align		4
.L_19:
        /*0070*/ 	.byte	0x04, 0x1e
        /*0072*/ 	.short	(.L_21 - .L_20)
.L_20:
        /*0074*/ 	.word	0x00000000


	//----- nvinfo : EIATTR_CBANK_PARAM_SIZE
	.align		4
.L_21:
        /*0078*/ 	.byte	0x03, 0x19
        /*007a*/ 	.short	0x0020


	//----- nvinfo : EIATTR_PARAM_CBANK
	.align		4
        /*007c*/ 	.byte	0x04, 0x0a
        /*007e*/ 	.short	(.L_23 - .L_22)
	.align		4
.L_22:
        /*0080*/ 	.word	index@(.nv.constant0._Z4convPiS_S_ii)
        /*0084*/ 	.short	0x0380
        /*0086*/ 	.short	0x0020


	//----- nvinfo : EIATTR_SW_WAR
	.align		4
.L_23:
        /*0088*/ 	.byte	0x04, 0x36
        /*008a*/ 	.short	(.L_25 - .L_24)
.L_24:
        /*008c*/ 	.word	0x00000008
.L_25:


//--------------------- .nv.callgraph             --------------------------
	.section	.nv.callgraph,"",@"SHT_CUDA_CALLGRAPH"
	.align	4
	.sectionentsize	8
	.align		4
        /*0000*/ 	.word	0x00000000
	.align		4
        /*0004*/ 	.word	0xffffffff
	.align		4
        /*0008*/ 	.word	0x00000000
	.align		4
        /*000c*/ 	.word	0xfffffffe
	.align		4
        /*0010*/ 	.word	0x00000000
	.align		4
        /*0014*/ 	.word	0xfffffffd
	.align		4
        /*0018*/ 	.word	0x00000000
	.align		4
        /*001c*/ 	.word	0xfffffffc


//--------------------- .text._Z4convPiS_S_ii     --------------------------
	.section	.text._Z4convPiS_S_ii,"ax",@progbits
	.align	128
        .global         _Z4convPiS_S_ii
        .type           _Z4convPiS_S_ii,@function
        .size           _Z4convPiS_S_ii,(.L_x_10 - _Z4convPiS_S_ii)
        .other          _Z4convPiS_S_ii,@"STO_CUDA_ENTRY STV_DEFAULT"
_Z4convPiS_S_ii:
.text._Z4convPiS_S_ii:
[----:B------:R-:W-:Y:S01]  /*0000*/  LDC R1, c[0x0][0x37c] ;  /* 0x0000df00ff017b82 */ /* 0x000fe20000000800 */
[----:B------:R-:W0:Y:S01]  /*0010*/  LDCU UR4, c[0x0][0x39c] ;  /* 0x00007380ff0477ac */ /* 0x000e220008000800 */
[----:B------:R-:W1:Y:S01]  /*0020*/  S2R R2, SR_TID.X ;  /* 0x0000000000027919 */ /* 0x000e620000002100 */
[----:B------:R-:W-:Y:S01]  /*0030*/  IMAD.MOV.U32 R0, RZ, RZ, RZ ;  /* 0x000000ffff007224 */ /* 0x000fe200078e00ff */
[----:B------:R-:W2:Y:S01]  /*0040*/  LDCU.64 UR6, c[0x0][0x358] ;  /* 0x00006b00ff0677ac */ /* 0x000ea20008000a00 */
[----:B0-----:R-:W-:-:S09]  /*0050*/  UISETP.GE.AND UP0, UPT, UR4, 0x1, UPT ;  /* 0x000000010400788c */ /* 0x001fd2000bf06270 */
[----:B--2---:R-:W-:Y:S05]  /*0060*/  BRA.U !UP0, `(.L_x_0) ;  /* 0x0000000908a07547 */ /* 0x004fea000b800000 */
[C---:B-1----:R-:W-:Y:S01]  /*0070*/  VIADD R3, R2.reuse, 0x1 ;  /* 0x0000000102037836 */ /* 0x042fe20000000000 */
[----:B------:R-:W0:Y:S01]  /*0080*/  LDCU UR5, c[0x0][0x398] ;  /* 0x00007300ff0577ac */ /* 0x000e220008000800 */
[----:B------:R-:W-:Y:S01]  /*0090*/  BSSY.RECONVERGENT B0, `(.L_x_1) ;  /* 0x0000051000007945 */ /* 0x000fe20003800200 */
[----:B------:R-:W-:Y:S02]  /*00a0*/  IMAD.MOV.U32 R0, RZ, RZ, RZ ;  /* 0x000000ffff007224 */ /* 0x000fe400078e00ff */
[----:B------:R-:W-:Y:S01]  /*00b0*/  VIADDMNMX R3, R2, UR4, R3, !PT ;  /* 0x0000000402037c46 */ /* 0x000fe2000f800103 */
[----:B------:R-:W-:-:S04]  /*00c0*/  UIADD3 UR4, UPT, UPT, UR4, -0x1, URZ ;  /* 0xffffffff04047890 */ /* 0x000fc8000fffe0ff */
[C---:B------:R-:W-:Y:S01]  /*00d0*/  IMAD.IADD R4, R3.reuse, 0x1, -R2 ;  /* 0x0000000103047824 */ /* 0x040fe200078e0a02 */
[----:B------:R-:W-:Y:S01]  /*00e0*/  IADD3 R3, PT, PT, -R3, R2, RZ ;  /* 0x0000000203037210 */ /* 0x000fe20007ffe1ff */
[----:B------:R-:W-:-:S03]  /*00f0*/  ULEA.HI UR4, UR4, UR4, URZ, 0x1 ;  /* 0x0000000404047291 */ /* 0x000fc6000f8f08ff */
[----:B------:R-:W-:Y:S01]  /*0100*/  ISETP.GT.U32.AND P0, PT, R3, -0x8, PT ;  /* 0xfffffff80300780c */ /* 0x000fe20003f04070 */
[----:B------:R-:W-:Y:S01]  /*0110*/  USHF.R.S32.HI UR4, URZ, 0x1, UR4 ;  /* 0x00000001ff047899 */ /* 0x000fe20008011404 */
[----:B------:R-:W-:Y:S01]  /*0120*/  LOP3.LUT R19, R4, 0x7, RZ, 0xc0, !PT ;  /* 0x0000000704137812 */ /* 0x000fe200078ec0ff */
[----:B------:R-:W-:-:S03]  /*0130*/  IMAD.MOV.U32 R3, RZ, RZ, R2 ;  /* 0x000000ffff037224 */ /* 0x000fc600078e0002 */
[----:B------:R-:W-:-:S07]  /*0140*/  ISETP.NE.AND P6, PT, R19, RZ, PT ;  /* 0x000000ff1300720c */ /* 0x000fce0003fc5270 */
[----:B0-----:R-:W-:Y:S06]  /*0150*/  @P0 BRA `(.L_x_2) ;  /* 0x0000000400100947 */ /* 0x001fec0003800000 */
[----:B------:R-:W-:Y:S01]  /*0160*/  HFMA2 R0, -RZ, RZ, 0, 0 ;  /* 0x00000000ff007431 */ /* 0x000fe200000001ff */
[----:B------:R-:W-:Y:S01]  /*0170*/  LOP3.LUT R5, R4, 0xfffffff8, RZ, 0xc0, !PT ;  /* 0xfffffff804057812 */ /* 0x000fe200078ec0ff */
[----:B------:R-:W-:Y:S02]  /*0180*/  IMAD.MOV.U32 R3, RZ, RZ, R2 ;  /* 0x000000ffff037224 */ /* 0x000fe400078e0002 */
[----:B------:R-:W-:-:S07]  /*0190*/  IMAD.MOV.U32 R10, RZ, RZ, RZ ;  /* 0x000000ffff0a7224 */ /* 0x000fce00078e00ff */
.L_x_3:
[----:B------:R-:W0:Y:S01]  /*01a0*/  LDC.64 R6, c[0x0][0x380] ;  /* 0x0000e000ff067b82 */ /* 0x000e220000000a00 */
[C---:B------:R-:W-:Y:S01]  /*01b0*/  IADD3 R12, PT, PT, R3.reuse, 0x1, RZ ;  /* 0x00000001030c7810 */ /* 0x040fe20007ffe0ff */
[----:B------:R-:W-:-:S04]  /*01c0*/  VIADD R11, R3, -UR4 ;  /* 0x80000004030b7c36 */ /* 0x000fc80008000000 */
[----:B------:R-:W-:Y:S01]  /*01d0*/  VIADD R13, R12, -UR4 ;  /* 0x800000040c0d7c36 */ /* 0x000fe20008000000 */
[----:B------:R-:W-:Y:S01]  /*01e0*/  ISETP.GE.AND P0, PT, R11, UR5, PT ;  /* 0x000000050b007c0c */ /* 0x000fe2000bf06270 */
[----:B------:R-:W1:Y:S03]  /*01f0*/  LDC.64 R8, c[0x0][0x388] ;  /* 0x0000e200ff087b82 */ /* 0x000e660000000a00 */
[----:B------:R-:W-:Y:S02]  /*0200*/  ISETP.LT.OR P0, PT, R3, UR4, P0 ;  /* 0x0000000403007c0c */ /* 0x000fe40008701670 */
[----:B------:R-:W-:Y:S02]  /*0210*/  ISETP.GE.AND P4, PT, R13, UR5, PT ;  /* 0x000000050d007c0c */ /* 0x000fe4000bf86270 */
[----:B------:R-:W-:Y:S02]  /*0220*/  IADD3 R13, PT, PT, -R2, R3, RZ ;  /* 0x00000003020d7210 */ /* 0x000fe40007ffe1ff */
[----:B------:R-:W-:Y:S01]  /*0230*/  ISETP.LT.OR P4, PT, R12, UR4, P4 ;  /* 0x000000040c007c0c */ /* 0x000fe2000a781670 */
[----:B0-----:R-:W-:-:S06]  /*0240*/  IMAD.WIDE R6, R11, 0x4, R6 ;  /* 0x000000040b067825 */ /* 0x001fcc00078e0206 */
[----:B------:R-:W2:Y:S01]  /*0250*/  @!P0 LDG.E R11, desc[UR6][R6.64] ;  /* 0x00000006060b8981 */ /* 0x000ea2000c1e1900 */
[----:B-1----:R-:W-:-:S05]  /*0260*/  IMAD.WIDE.U32 R8, R13, 0x4, R8 ;  /* 0x000000040d087825 */ /* 0x002fca00078e0008 */
[----:B------:R-:W3:Y:S04]  /*0270*/  @!P4 LDG.E R13, desc[UR6][R6.64+0x4] ;  /* 0x00000406060dc981 */ /* 0x000ee8000c1e1900 */
[----:B------:R-:W2:Y:S04]  /*0280*/  @!P0 LDG.E R12, desc[UR6][R8.64] ;  /* 0x00000006080c8981 */ /* 0x000ea8000c1e1900 */
[----:B------:R-:W3:Y:S01]  /*0290*/  @!P4 LDG.E R14, desc[UR6][R8.64+0x4] ;  /* 0x00000406080ec981 */ /* 0x000ee2000c1e1900 */
[C---:B------:R-:W-:Y:S02]  /*02a0*/  VIADD R15, R3.reuse, 0x2 ;  /* 0x00000002030f7836 */ /* 0x040fe40000000000 */
[----:B------:R-:W-:-:S03]  /*02b0*/  VIADD R17, R3, 0x3 ;  /* 0x0000000303117836 */ /* 0x000fc60000000000 */
[----:B------:R-:W-:Y:S01]  /*02c0*/  IADD3 R16, PT, PT, R15, -UR4, RZ ;  /* 0x800000040f107c10 */ /* 0x000fe2000fffe0ff */
[----:B------:R-:W-:Y:S02]  /*02d0*/  VIADD R18, R17, -UR4 ;  /* 0x8000000411127c36 */ /* 0x000fe40008000000 */
[C---:B------:R-:W-:Y:S01]  /*02e0*/  VIADD R20, R3.reuse, 0x4 ;  /* 0x0000000403147836 */ /* 0x040fe20000000000 */
[----:B------:R-:W-:Y:S02]  /*02f0*/  ISETP.GE.AND P1, PT, R16, UR5, PT ;  /* 0x0000000510007c0c */ /* 0x000fe4000bf26270 */
[----:B------:R-:W-:Y:S01]  /*0300*/  IADD3 R21, PT, PT, R3, 0x5, RZ ;  /* 0x0000000503157810 */ /* 0x000fe20007ffe0ff */
[----:B------:R-:W-:Y:S01]  /*0310*/  VIADD R16, R20, -UR4 ;  /* 0x8000000414107c36 */ /* 0x000fe20008000000 */
[----:B------:R-:W-:Y:S02]  /*0320*/  ISETP.GE.AND P3, PT, R18, UR5, PT ;  /* 0x0000000512007c0c */ /* 0x000fe4000bf66270 */
[----:B------:R-:W-:-:S02]  /*0330*/  ISETP.LT.OR P1, PT, R15, UR4, P1 ;  /* 0x000000040f007c0c */ /* 0x000fc40008f21670 */
[----:B------:R-:W-:Y:S01]  /*0340*/  IADD3 R15, PT, PT, R3, 0x6, RZ ;  /* 0x00000006030f7810 */ /* 0x000fe20007ffe0ff */
[----:B------:R-:W-:Y:S01]  /*0350*/  VIADD R18, R21, -UR4 ;  /* 0x8000000415127c36 */ /* 0x000fe20008000000 */
[----:B------:R-:W-:Y:S02]  /*0360*/  ISETP.GE.AND P2, PT, R16, UR5, PT ;  /* 0x0000000510007c0c */ /* 0x000fe4000bf46270 */
[----:B------:R-:W-:Y:S01]  /*0370*/  ISETP.LT.OR P3, PT, R17, UR4, P3 ;  /* 0x0000000411007c0c */ /* 0x000fe20009f61670 */
[----:B------:R-:W-:Y:S01]  /*0380*/  VIADD R16, R15, -UR4 ;  /* 0x800000040f107c36 */ /* 0x000fe20008000000 */
[----:B------:R-:W-:Y:S01]  /*0390*/  ISETP.GE.AND P5, PT, R18, UR5, PT ;  /* 0x0000000512007c0c */ /* 0x000fe2000bfa6270 */
[----:B------:R-:W-:Y:S01]  /*03a0*/  VIADD R17, R3, 0x7 ;  /* 0x0000000703117836 */ /* 0x000fe20000000000 */
[----:B------:R-:W-:Y:S02]  /*03b0*/  ISETP.LT.OR P2, PT, R20, UR4, P2 ;  /* 0x0000000414007c0c */ /* 0x000fe40009741670 */
[----:B------:R-:W-:-:S13]  /*03c0*/  ISETP.LT.OR P5, PT, R21, UR4, P5 ;  /* 0x0000000415007c0c */ /* 0x000fda000afa1670 */
[----:B------:R-:W4:Y:S01]  /*03d0*/  @!P5 LDG.E R18, desc[UR6][R8.64+0x14] ;  /* 0x000014060812d981 */ /* 0x000f22000c1e1900 */
[----:B--2---:R-:W-:Y:S01]  /*03e0*/  @!P0 IMAD R0, R11, R12, R0 ;  /* 0x0000000c0b008224 */ /* 0x004fe200078e0200 */
[----:B------:R-:W-:Y:S02]  /*03f0*/  ISETP.GE.AND P0, PT, R16, UR5, PT ;  /* 0x0000000510007c0c */ /* 0x000fe4000bf06270 */
[----:B------:R-:W2:Y:S01]  /*0400*/  @!P1 LDG.E R11, desc[UR6][R6.64+0x8] ;  /* 0x00000806060b9981 */ /* 0x000ea2000c1e1900 */
[----:B------:R-:W-:Y:S01]  /*0410*/  IADD3 R16, PT, PT, R17, -UR4, RZ ;  /* 0x8000000411107c10 */ /* 0x000fe2000fffe0ff */
[----:B---3--:R-:W-:Y:S02]  /*0420*/  @!P4 IMAD R0, R13, R14, R0 ;  /* 0x0000000e0d00c224 */ /* 0x008fe400078e0200 */
[----:B------:R-:W2:Y:S01]  /*0430*/  @!P1 LDG.E R12, desc[UR6][R8.64+0x8] ;  /* 0x00000806080c9981 */ /* 0x000ea2000c1e1900 */
[----:B------:R-:W-:Y:S02]  /*0440*/  ISETP.GE.AND P4, PT, R16, UR5, PT ;  /* 0x0000000510007c0c */ /* 0x000fe4000bf86270 */
[----:B------:R-:W-:Y:S01]  /*0450*/  ISETP.LT.OR P0, PT, R15, UR4, P0 ;  /* 0x000000040f007c0c */ /* 0x000fe20008701670 */
[----:B------:R-:W3:Y:S01]  /*0460*/  @!P3 LDG.E R13, desc[UR6][R6.64+0xc] ;  /* 0x00000c06060db981 */ /* 0x000ee2000c1e1900 */
[----:B------:R-:W-:-:S03]  /*0470*/  ISETP.LT.OR P4, PT, R17, UR4, P4 ;  /* 0x0000000411007c0c */ /* 0x000fc6000a781670 */
[----:B------:R-:W3:Y:S04]  /*0480*/  @!P3 LDG.E R14, desc[UR6][R8.64+0xc] ;  /* 0x00000c06080eb981 */ /* 0x000ee8000c1e1900 */
[----:B------:R-:W5:Y:S04]  /*0490*/  @!P2 LDG.E R15, desc[UR6][R6.64+0x10] ;  /* 0x00001006060fa981 */ /* 0x000f68000c1e1900 */
[----:B------:R-:W5:Y:S04]  /*04a0*/  @!P2 LDG.E R16, desc[UR6][R8.64+0x10] ;  /* 0x000010060810a981 */ /* 0x000f68000c1e1900 */
[----:B------:R-:W4:Y:S04]  /*04b0*/  @!P5 LDG.E R17, desc[UR6][R6.64+0x14] ;  /* 0x000014060611d981 */ /* 0x000f28000c1e1900 */
[----:B------:R-:W4:Y:S04]  /*04c0*/  @!P0 LDG.E R21, desc[UR6][R6.64+0x18] ;  /* 0x0000180606158981 */ /* 0x000f28000c1e1900 */
[----:B------:R-:W4:Y:S04]  /*04d0*/  @!P0 LDG.E R20, desc[UR6][R8.64+0x18] ;  /* 0x0000180608148981 */ /* 0x000f28000c1e1900 */
[----:B------:R-:W4:Y:S04]  /*04e0*/  @!P4 LDG.E R23, desc[UR6][R6.64+0x1c] ;  /* 0x00001c060617c981 */ /* 0x000f28000c1e1900 */
[----:B------:R-:W4:Y:S01]  /*04f0*/  @!P4 LDG.E R22, desc[UR6][R8.64+0x1c] ;  /* 0x00001c060816c981 */ /* 0x000f22000c1e1900 */
[----:B------:R-:W-:-:S02]  /*0500*/  VIADD R10, R10, 0x8 ;  /* 0x000000080a0a7836 */ /* 0x000fc40000000000 */
[----:B------:R-:W-:Y:S02]  /*0510*/  VIADD R3, R3, 0x8 ;  /* 0x0000000803037836 */ /* 0x000fe40000000000 */
[----:B--2---:R-:W-:Y:S01]  /*0520*/  @!P1 IMAD R0, R11, R12, R0 ;  /* 0x0000000c0b009224 */ /* 0x004fe200078e0200 */
[----:B------:R-:W-:-:S03]  /*0530*/  ISETP.NE.AND P1, PT, R10, R5, PT ;  /* 0x000000050a00720c */ /* 0x000fc60003f25270 */
[----:B---3--:R-:W-:-:S04]  /*0540*/  @!P3 IMAD R0, R13, R14, R0 ;  /* 0x0000000e0d00b224 */ /* 0x008fc800078e0200 */
[----:B-----5:R-:W-:-:S04]  /*0550*/  @!P2 IMAD R0, R15, R16, R0 ;  /* 0x000000100f00a224 */ /* 0x020fc800078e0200 */
[----:B----4-:R-:W-:-:S04]  /*0560*/  @!P5 IMAD R0, R17, R18, R0 ;  /* 0x000000121100d224 */ /* 0x010fc800078e0200 */
[----:B------:R-:W-:-:S04]  /*0570*/  @!P0 IMAD R0, R21, R20, R0 ;  /* 0x0000001415008224 */ /* 0x000fc800078e0200 */
[----:B------:R-:W-:Y:S01]  /*0580*/  @!P4 IMAD R0, R23, R22, R0 ;  /* 0x000000161700c224 */ /* 0x000fe200078e0200 */
[----:B------:R-:W-:Y:S06]  /*0590*/  @P1 BRA `(.L_x_3) ;  /* 0xfffffffc00001947 */ /* 0x000fec000383ffff */
.L_x_2:
[----:B------:R-:W-:Y:S05]  /*05a0*/  BSYNC.RECONVERGENT B0 ;  /* 0x0000000000007941 */ /* 0x000fea0003800200 */
.L_x_1:
[----:B------:R-:W-:Y:S04]  /*05b0*/  BSSY.RECONVERGENT B0, `(.L_x_0) ;  /* 0x0000053000007945 */ /* 0x000fe80003800200 */
[----:B------:R-:W-:Y:S05]  /*05c0*/  @!P6 BRA `(.L_x_4) ;  /* 0x000000040044e947 */ /* 0x000fea0003800000 */
[----:B------:R-:W-:Y:S01]  /*05d0*/  ISETP.GE.U32.AND P0, PT, R19, 0x4, PT ;  /* 0x000000041300780c */ /* 0x000fe20003f06070 */
[----:B------:R-:W-:Y:S01]  /*05e0*/  BSSY.RECONVERGENT B1, `(.L_x_5) ;  /* 0x0000026000017945 */ /* 0x000fe20003800200 */
[----:B------:R-:W-:-:S04]  /*05f0*/  LOP3.LUT R17, R4, 0x3, RZ, 0xc0, !PT ;  /* 0x0000000304117812 */ /* 0x000fc800078ec0ff */
[----:B------:R-:W-:-:S07]  /*0600*/  ISETP.NE.AND P3, PT, R17, RZ, PT ;  /* 0x000000ff1100720c */ /* 0x000fce0003f65270 */
[----:B------:R-:W-:Y:S06]  /*0610*/  @!P0 BRA `(.L_x_6) ;  /* 0x0000000000888947 */ /* 0x000fec0003800000 */
[----:B------:R-:W0:Y:S01]  /*0620*/  LDCU UR5, c[0x0][0x398] ;  /* 0x00007300ff0577ac */ /* 0x000e220008000800 */
[----:B------:R-:W1:Y:S01]  /*0630*/  LDC.64 R6, c[0x0][0x380] ;  /* 0x0000e000ff067b82 */ /* 0x000e620000000a00 */
[C---:B------:R-:W-:Y:S01]  /*0640*/  VIADD R5, R3.reuse, -UR4 ;  /* 0x8000000403057c36 */ /* 0x040fe20008000000 */
[C---:B------:R-:W-:Y:S01]  /*0650*/  IADD3 R10, PT, PT, R3.reuse, 0x1, RZ ;  /* 0x00000001030a7810 */ /* 0x040fe20007ffe0ff */
[C---:B------:R-:W-:Y:S02]  /*0660*/  VIADD R12, R3.reuse, 0x2 ;  /* 0x00000002030c7836 */ /* 0x040fe40000000000 */
[----:B------:R-:W-:Y:S01]  /*0670*/  VIADD R14, R3, 0x3 ;  /* 0x00000003030e7836 */ /* 0x000fe20000000000 */
[----:B------:R-:W-:Y:S01]  /*0680*/  IADD3 R11, PT, PT, R10, -UR4, RZ ;  /* 0x800000040a0b7c10 */ /* 0x000fe2000fffe0ff */
[----:B------:R-:W-:Y:S01]  /*0690*/  VIADD R13, R12, -UR4 ;  /* 0x800000040c0d7c36 */ /* 0x000fe20008000000 */
[----:B------:R-:W2:Y:S01]  /*06a0*/  LDC.64 R8, c[0x0][0x388] ;  /* 0x0000e200ff087b82 */ /* 0x000ea20000000a00 */
[----:B0-----:R-:W-:-:S02]  /*06b0*/  ISETP.GE.AND P0, PT, R5, UR5, PT ;  /* 0x0000000505007c0c */ /* 0x001fc4000bf06270 */
[----:B------:R-:W-:Y:S01]  /*06c0*/  ISETP.GE.AND P1, PT, R11, UR5, PT ;  /* 0x000000050b007c0c */ /* 0x000fe2000bf26270 */
[C---:B------:R-:W-:Y:S01]  /*06d0*/  IMAD.IADD R11, R3.reuse, 0x1, -R2 ;  /* 0x00000001030b7824 */ /* 0x040fe200078e0a02 */
[----:B------:R-:W-:Y:S02]  /*06e0*/  ISETP.LT.OR P0, PT, R3, UR4, P0 ;  /* 0x0000000403007c0c */ /* 0x000fe40008701670 */
[----:B------:R-:W-:Y:S01]  /*06f0*/  ISETP.GE.AND P2, PT, R13, UR5, PT ;  /* 0x000000050d007c0c */ /* 0x000fe2000bf46270 */
[----:B-1----:R-:W-:Y:S01]  /*0700*/  IMAD.WIDE R6, R5, 0x4, R6 ;  /* 0x0000000405067825 */ /* 0x002fe200078e0206 */
[----:B------:R-:W-:Y:S02]  /*0710*/  IADD3 R13, PT, PT, R14, -UR4, RZ ;  /* 0x800000040e0d7c10 */ /* 0x000fe4000fffe0ff */
[----:B------:R-:W-:Y:S02]  /*0720*/  ISETP.LT.OR P1, PT, R10, UR4, P1 ;  /* 0x000000040a007c0c */ /* 0x000fe40008f21670 */
[----:B------:R-:W-:-:S02]  /*0730*/  ISETP.GE.AND P4, PT, R13, UR5, PT ;  /* 0x000000050d007c0c */ /* 0x000fc4000bf86270 */
[----:B------:R-:W-:Y:S01]  /*0740*/  ISETP.LT.OR P2, PT, R12, UR4, P2 ;  /* 0x000000040c007c0c */ /* 0x000fe20009741670 */
[----:B--2---:R-:W-:Y:S01]  /*0750*/  IMAD.WIDE R8, R11, 0x4, R8 ;  /* 0x000000040b087825 */ /* 0x004fe200078e0208 */
[----:B------:R-:W-:Y:S01]  /*0760*/  ISETP.LT.OR P4, PT, R14, UR4, P4 ;  /* 0x000000040e007c0c */ /* 0x000fe2000a781670 */
[----:B------:R-:W2:Y:S04]  /*0770*/  @!P0 LDG.E R5, desc[UR6][R6.64] ;  /* 0x0000000606058981 */ /* 0x000ea8000c1e1900 */
[----:B------:R-:W2:Y:S04]  /*0780*/  @!P0 LDG.E R10, desc[UR6][R8.64] ;  /* 0x00000006080a8981 */ /* 0x000ea8000c1e1900 */
[----:B------:R-:W3:Y:S04]  /*0790*/  @!P1 LDG.E R11, desc[UR6][R6.64+0x4] ;  /* 0x00000406060b9981 */ /* 0x000ee8000c1e1900 */
[----:B------:R-:W3:Y:S04]  /*07a0*/  @!P1 LDG.E R12, desc[UR6][R8.64+0x4] ;  /* 0x00000406080c9981 */ /* 0x000ee8000c1e1900 */
[----:B------:R-:W4:Y:S04]  /*07b0*/  @!P2 LDG.E R13, desc[UR6][R6.64+0x8] ;  /* 0x00000806060da981 */ /* 0x000f28000c1e1900 */
[----:B------:R-:W4:Y:S04]  /*07c0*/  @!P2 LDG.E R14, desc[UR6][R8.64+0x8] ;  /* 0x00000806080ea981 */ /* 0x000f28000c1e1900 */
[----:B------:R-:W5:Y:S04]  /*07d0*/  @!P4 LDG.E R15, desc[UR6][R6.64+0xc] ;  /* 0x00000c06060fc981 */ /* 0x000f68000c1e1900 */
[----:B------:R-:W5:Y:S01]  /*07e0*/  @!P4 LDG.E R16, desc[UR6][R8.64+0xc] ;  /* 0x00000c060810c981 */ /* 0x000f62000c1e1900 */
[----:B------:R-:W-:-:S02]  /*07f0*/  VIADD R3, R3, 0x4 ;  /* 0x0000000403037836 */ /* 0x000fc40000000000 */
[----:B--2---:R-:W-:-:S04]  /*0800*/  @!P0 IMAD R0, R5, R10, R0 ;  /* 0x0000000a05008224 */ /* 0x004fc800078e0200 */
[----:B---3--:R-:W-:-:S04]  /*0810*/  @!P1 IMAD R0, R11, R12, R0 ;  /* 0x0000000c0b009224 */ /* 0x008fc800078e0200 */
[----:B----4-:R-:W-:-:S04]  /*0820*/  @!P2 IMAD R0, R13, R14, R0 ;  /* 0x0000000e0d00a224 */ /* 0x010fc800078e0200 */
[----:B-----5:R-:W-:-:S07]  /*0830*/  @!P4 IMAD R0, R15, R16, R0 ;  /* 0x000000100f00c224 */ /* 0x020fce00078e0200 */
.L_x_6:
[----:B------:R-:W-:Y:S05]  /*0840*/  BSYNC.RECONVERGENT B1 ;  /* 0x0000000000017941 */ /* 0x000fea0003800200 */
.L_x_5:
[----:B------:R-:W-:Y:S05]  /*0850*/  @!P3 BRA `(.L_x_4) ;  /* 0x0000000000a0b947 */ /* 0x000fea0003800000 */
[----:B------:R-:W-:Y:S01]  /*0860*/  ISETP.NE.AND P0, PT, R17, 0x1, PT ;  /* 0x000000011100780c */ /* 0x000fe20003f05270 */
[----:B------:R-:W-:Y:S01]  /*0870*/  BSSY.RECONVERGENT B1, `(.L_x_7) ;  /* 0x0000018000017945 */ /* 0x000fe20003800200 */
[----:B------:R-:W-:-:S04]  /*0880*/  LOP3.LUT R4, R4, 0x1, RZ, 0xc0, !PT ;  /* 0x0000000104047812 */ /* 0x000fc800078ec0ff */
[----:B------:R-:W-:-:S07]  /*0890*/  ISETP.NE.U32.AND P2, PT, R4, 0x1, PT ;  /* 0x000000010400780c */ /* 0x000fce0003f45070 */
[----:B------:R-:W-:Y:S06]  /*08a0*/  @!P0 BRA `(.L_x_8) ;  /* 0x0000000000508947 */ /* 0x000fec0003800000 */
[----:B------:R-:W0:Y:S01]  /*08b0*/  LDCU UR5, c[0x0][0x398] ;  /* 0x00007300ff0577ac */ /* 0x000e220008000800 */
[----:B------:R-:W1:Y:S01]  /*08c0*/  LDC.64 R4, c[0x0][0x380] ;  /* 0x0000e000ff047b82 */ /* 0x000e620000000a00 */
[C---:B------:R-:W-:Y:S01]  /*08d0*/  IADD3 R8, PT, PT, R3.reuse, 0x1, RZ ;  /* 0x0000000103087810 */ /* 0x040fe20007ffe0ff */
[C---:B------:R-:W-:Y:S01]  /*08e0*/  VIADD R9, R3.reuse, -UR4 ;  /* 0x8000000403097c36 */ /* 0x040fe20008000000 */
[----:B------:R-:W-:-:S03]  /*08f0*/  IADD3 R11, PT, PT, R3, -R2, RZ ;  /* 0x80000002030b7210 */ /* 0x000fc60007ffe0ff */
[----:B------:R-:W-:Y:S02]  /*0900*/  VIADD R10, R8, -UR4 ;  /* 0x80000004080a7c36 */ /* 0x000fe40008000000 */
[----:B------:R-:W2:Y:S01]  /*0910*/  LDC.64 R6, c[0x0][0x388] ;  /* 0x0000e200ff067b82 */ /* 0x000ea20000000a00 */
[----:B0-----:R-:W-:Y:S02]  /*0920*/  ISETP.GE.AND P0, PT, R9, UR5, PT ;  /* 0x0000000509007c0c */ /* 0x001fe4000bf06270 */
[----:B------:R-:W-:Y:S02]  /*0930*/  ISETP.GE.AND P1, PT, R10, UR5, PT ;  /* 0x000000050a007c0c */ /* 0x000fe4000bf26270 */
[----:B------:R-:W-:Y:S02]  /*0940*/  ISETP.LT.OR P0, PT, R3, UR4, P0 ;  /* 0x0000000403007c0c */ /* 0x000fe40008701670 */
[----:B------:R-:W-:Y:S01]  /*0950*/  ISETP.LT.OR P1, PT, R8, UR4, P1 ;  /* 0x0000000408007c0c */ /* 0x000fe20008f21670 */
[----:B-1----:R-:W-:-:S04]  /*0960*/  IMAD.WIDE R4, R9, 0x4, R4 ;  /* 0x0000000409047825 */ /* 0x002fc800078e0204 */
[----:B--2---:R-:W-:-:S06]  /*0970*/  IMAD.WIDE R6, R11, 0x4, R6 ;  /* 0x000000040b067825 */ /* 0x004fcc00078e0206 */
[----:B------:R-:W2:Y:S04]  /*0980*/  @!P0 LDG.E R9, desc[UR6][R4.64] ;  /* 0x0000000604098981 */ /* 0x000ea8000c1e1900 */
[----:B------:R-:W2:Y:S04]  /*0990*/  @!P0 LDG.E R8, desc[UR6][R6.64] ;  /* 0x0000000606088981 */ /* 0x000ea8000c1e1900 */
[----:B------:R-:W3:Y:S04]  /*09a0*/  @!P1 LDG.E R11, desc[UR6][R4.64+0x4] ;  /* 0x00000406040b9981 */ /* 0x000ee8000c1e1900 */
[----:B------:R-:W3:Y:S01]  /*09b0*/  @!P1 LDG.E R10, desc[UR6][R6.64+0x4] ;  /* 0x00000406060a9981 */ /* 0x000ee2000c1e1900 */
[----:B------:R-:W-:-:S02]  /*09c0*/  VIADD R3, R3, 0x2 ;  /* 0x0000000203037836 */ /* 0x000fc40000000000 */
[----:B--2---:R-:W-:-:S04]  /*09d0*/  @!P0 IMAD R0, R9, R8, R0 ;  /* 0x0000000809008224 */ /* 0x004fc800078e0200 */
[----:B---3--:R-:W-:-:S07]  /*09e0*/  @!P1 IMAD R0, R11, R10, R0 ;  /* 0x0000000a0b009224 */ /* 0x008fce00078e0200 */
.L_x_8:
[----:B------:R-:W-:Y:S05]  /*09f0*/  BSYNC.RECONVERGENT B1 ;  /* 0x0000000000017941 */ /* 0x000fea0003800200 */
.L_x_7:
[----:B------:R-:W-:Y:S05]  /*0a00*/  @P2 BRA `(.L_x_4) ;  /* 0x0000000000342947 */ /* 0x000fea0003800000 */
[----:B------:R-:W0:Y:S01]  /*0a10*/  LDCU UR5, c[0x0][0x398] ;  /* 0x00007300ff0577ac */ /* 0x000e220008000800 */
[----:B------:R-:W-:-:S05]  /*0a20*/  VIADD R9, R3, -UR4 ;  /* 0x8000000403097c36 */ /* 0x000fca0008000000 */
[----:B0-----:R-:W-:-:S04]  /*0a30*/  ISETP.GE.AND P0, PT, R9, UR5, PT ;  /* 0x0000000509007c0c */ /* 0x001fc8000bf06270 */
[----:B------:R-:W-:-:S13]  /*0a40*/  ISETP.LT.OR P0, PT, R3, UR4, P0 ;  /* 0x0000000403007c0c */ /* 0x000fda0008701670 */
[----:B------:R-:W-:Y:S05]  /*0a50*/  @P0 BRA `(.L_x_4) ;  /* 0x0000000000200947 */ /* 0x000fea0003800000 */
[----:B------:R-:W0:Y:S01]  /*0a60*/  LDC.64 R4, c[0x0][0x380] ;  /* 0x0000e000ff047b82 */ /* 0x000e220000000a00 */
[----:B------:R-:W-:-:S07]  /*0a70*/  IADD3 R3, PT, PT, -R2, R3, RZ ;  /* 0x0000000302037210 */ /* 0x000fce0007ffe1ff */
[----:B------:R-:W1:Y:S01]  /*0a80*/  LDC.64 R6, c[0x0][0x388] ;  /* 0x0000e200ff067b82 */ /* 0x000e620000000a00 */
[----:B0-----:R-:W-:-:S06]  /*0a90*/  IMAD.WIDE R4, R9, 0x4, R4 ;  /* 0x0000000409047825 */ /* 0x001fcc00078e0204 */
[----:B------:R-:W2:Y:S01]  /*0aa0*/  LDG.E R5, desc[UR6][R4.64] ;  /* 0x0000000604057981 */ /* 0x000ea2000c1e1900 */
[----:B-1----:R-:W-:-:S06]  /*0ab0*/  IMAD.WIDE R6, R3, 0x4, R6 ;  /* 0x0000000403067825 */ /* 0x002fcc00078e0206 */
[----:B------:R-:W2:Y:S02]  /*0ac0*/  LDG.E R6, desc[UR6][R6.64] ;  /* 0x0000000606067981 */ /* 0x000ea4000c1e1900 */
[----:B--2---:R-:W-:-:S07]  /*0ad0*/  IMAD R0, R5, R6, R0 ;  /* 0x0000000605007224 */ /* 0x004fce00078e0200 */
.L_x_4:
[----:B------:R-:W-:Y:S05]  /*0ae0*/  BSYNC.RECONVERGENT B0 ;  /* 0x0000000000007941 */ /* 0x000fea0003800200 */
.L_x_0:
[----:B------:R-:W1:Y:S02]  /*0af0*/  LDC.64 R4, c[0x0][0x390] ;  /* 0x0000e400ff047b82 */ /* 0x000e640000000a00 */
[----:B-1----:R-:W-:-:S05]  /*0b00*/  IMAD.WIDE.U32 R2, R2, 0x4, R4 ;  /* 0x0000000402027825 */ /* 0x002fca00078e0004 */
[----:B------:R-:W-:Y:S01]  /*0b10*/  STG.E desc[UR6][R2.64], R0 ;  /* 0x0000000002007986 */ /* 0x000fe2000c101906 */
[----:B------:R-:W-:Y:S05]  /*0b20*/  EXIT ;  /* 0x000000000000794d */ /* 0x000fea0003800000 */
.L_x_9:
[----:B------:R-:W-:-:S00]  /*0b30*/  BRA `(.L_x_9) ;  /* 0xfffffffc00fc7947 */ /* 0x000fc0000383ffff */
[----:B------:R-:W-:-:S00]  /*0b40*/  NOP ;  /* 0x0000000000007918 */ /* 0x000fc00000000000 */
        /* <DEDUP_REMOVED lines=11> */
.L_x_10:


//--------------------- .nv.shared.reserved.0     --------------------------
	.section	.nv.shared.reserved.0,"aw",@nobits
	.weak		__nv_reservedSMEM_offset_0_alias
	.size		__nv_reservedSMEM_offset_0_alias, 0, 64
	.other		__nv_reservedSMEM_offset_0_alias,@"STO_CUDA_RESERVED_SHARED STV_DEFAULT"
__nv_reservedSMEM_offset_0_alias:
	.zero		0
	.zero		64


//--------------------- .nv.constant0._Z4convPiS_S_ii --------------------------
	.section	.nv.constant0._Z4convPiS_S_ii,"a",@progbits
	.sectionflags	@""
	.align	4
.nv.constant0._Z4convPiS_S_ii:
	.zero		928


//--------------------- SYMBOLS --------------------------

	.type		.nv.reservedSmem.offset0,@object
	.size		.nv.reservedSmem.offset0,0x4
